	.headerflags	@"EF_CUDA_TEXMODE_UNIFIED EF_CUDA_64BIT_ADDRESS EF_CUDA_ACCELERATORS EF_CUDA_SM90 EF_CUDA_VIRTUAL_SM(EF_CUDA_SM90)"
	.elftype	@"ET_EXEC"


//--------------------- .nv.info                  --------------------------
	.section	.nv.info,"",@"SHT_CUDA_INFO"
	.align	4


	//----- nvinfo : EIATTR_REGCOUNT
	.align		4
        /*0000*/ 	.byte	0x04, 0x2f
        /*0002*/ 	.short	(.L_1 - .L_0)
	.align		4
.L_0:
        /*0004*/ 	.word	index@(triton_poi_fused_add_convolution_mul_2)
        /*0008*/ 	.word	0x0000001a


	//----- nvinfo : EIATTR_MIN_STACK_SIZE
	.align		4
.L_1:
        /*000c*/ 	.byte	0x04, 0x12
        /*000e*/ 	.short	(.L_3 - .L_2)
	.align		4
.L_2:
        /*0010*/ 	.word	index@(triton_poi_fused_add_convolution_mul_2)
        /*0014*/ 	.word	0x00000000


	//----- nvinfo : EIATTR_FRAME_SIZE
	.align		4
.L_3:
        /*0018*/ 	.byte	0x04, 0x11
        /*001a*/ 	.short	(.L_5 - .L_4)
	.align		4
.L_4:
        /*001c*/ 	.word	index@(triton_poi_fused_add_convolution_mul_2)
        /*0020*/ 	.word	0x00000000


	//----- nvinfo : EIATTR_MIN_STACK_SIZE
	.align		4
.L_5:
        /*0024*/ 	.byte	0x04, 0x12
        /*0026*/ 	.short	(.L_7 - .L_6)
	.align		4
.L_6:
        /*0028*/ 	.word	index@(triton_poi_fused_add_convolution_mul_2)
        /*002c*/ 	.word	0x00000000
.L_7:


//--------------------- .nv.info.triton_poi_fused_add_convolution_mul_2 --------------------------
	.section	.nv.info.triton_poi_fused_add_convolution_mul_2,"",@"SHT_CUDA_INFO"
	.sectionflags	@""
	.align	4


	//----- nvinfo : EIATTR_CUDA_API_VERSION
	.align		4
        /*0000*/ 	.byte	0x04, 0x37
        /*0002*/ 	.short	(.L_9 - .L_8)
.L_8:
        /*0004*/ 	.word	0x0000007c


	//----- nvinfo : EIATTR_KPARAM_INFO
	.align		4
.L_9:
        /*0008*/ 	.byte	0x04, 0x17
        /*000a*/ 	.short	(.L_11 - .L_10)
.L_10:
        /*000c*/ 	.word	0x00000000
        /*0010*/ 	.short	0x0006
        /*0012*/ 	.short	0x0030
        /*0014*/ 	.byte	0x00, 0xf0, 0x11, 0x00


	//----- nvinfo : EIATTR_KPARAM_INFO
	.align		4
.L_11:
        /*0018*/ 	.byte	0x04, 0x17
        /*001a*/ 	.short	(.L_13 - .L_12)
.L_12:
        /*001c*/ 	.word	0x00000000
        /*0020*/ 	.short	0x0005
        /*0022*/ 	.short	0x0028
        /*0024*/ 	.byte	0x00, 0xf4, 0x21, 0x00


	//----- nvinfo : EIATTR_KPARAM_INFO
	.align		4
.L_13:
        /*0028*/ 	.byte	0x04, 0x17
        /*002a*/ 	.short	(.L_15 - .L_14)
.L_14:
        /*002c*/ 	.word	0x00000000
        /*0030*/ 	.short	0x0004
        /*0032*/ 	.short	0x0020
        /*0034*/ 	.byte	0x00, 0xf4, 0x21, 0x00


	//----- nvinfo : EIATTR_KPARAM_INFO
	.align		4
.L_15:
        /*0038*/ 	.byte	0x04, 0x17
        /*003a*/ 	.short	(.L_17 - .L_16)
.L_16:
        /*003c*/ 	.word	0x00000000
        /*0040*/ 	.short	0x0003
        /*0042*/ 	.short	0x0018
        /*0044*/ 	.byte	0x00, 0xf4, 0x21, 0x00


	//----- nvinfo : EIATTR_KPARAM_INFO
	.align		4
.L_17:
        /*0048*/ 	.byte	0x04, 0x17
        /*004a*/ 	.short	(.L_19 - .L_18)
.L_18:
        /*004c*/ 	.word	0x00000000
        /*0050*/ 	.short	0x0002
        /*0052*/ 	.short	0x0010
        /*0054*/ 	.byte	0x00, 0xf4, 0x21, 0x00


	//----- nvinfo : EIATTR_KPARAM_INFO
	.align		4
.L_19:
        /*0058*/ 	.byte	0x04, 0x17
        /*005a*/ 	.short	(.L_21 - .L_20)
.L_20:
        /*005c*/ 	.word	0x00000000
        /*0060*/ 	.short	0x0001
        /*0062*/ 	.short	0x0008
        /*0064*/ 	.byte	0x00, 0xf4, 0x21, 0x00


	//----- nvinfo : EIATTR_KPARAM_INFO
	.align		4
.L_21:
        /*0068*/ 	.byte	0x04, 0x17
        /*006a*/ 	.short	(.L_23 - .L_22)
.L_22:
        /*006c*/ 	.word	0x00000000
        /*0070*/ 	.short	0x0000
        /*0072*/ 	.short	0x0000
        /*0074*/ 	.byte	0x00, 0xf4, 0x21, 0x00


	//----- nvinfo : EIATTR_SPARSE_MMA_MASK
	.align		4
.L_23:
        /*0078*/ 	.byte	0x03, 0x50
        /*007a*/ 	.short	0x0000


	//----- nvinfo : EIATTR_MAXREG_COUNT
	.align		4
        /*007c*/ 	.byte	0x03, 0x1b
        /*007e*/ 	.short	0x00ff


	//----- nvinfo : EIATTR_EXIT_INSTR_OFFSETS
	.align		4
        /*0080*/ 	.byte	0x04, 0x1c
        /*0082*/ 	.short	(.L_25 - .L_24)


	//   ....[0]....
.L_24:
        /*0084*/ 	.word	0x00000310


	//   ....[1]....
        /*0088*/ 	.word	0x00000330


	//----- nvinfo : EIATTR_REQNTID
	.align		4
.L_25:
        /*008c*/ 	.byte	0x04, 0x10
        /*008e*/ 	.short	(.L_27 - .L_26)
.L_26:
        /*0090*/ 	.word	0x00000080
        /*0094*/ 	.word	0x00000001
        /*0098*/ 	.word	0x00000001


	//----- nvinfo : EIATTR_CBANK_PARAM_SIZE
	.align		4
.L_27:
        /*009c*/ 	.byte	0x03, 0x19
        /*009e*/ 	.short	0x0034


	//----- nvinfo : EIATTR_PARAM_CBANK
	.align		4
        /*00a0*/ 	.byte	0x04, 0x0a
        /*00a2*/ 	.short	(.L_29 - .L_28)
	.align		4
.L_28:
        /*00a4*/ 	.word	index@(.nv.constant0.triton_poi_fused_add_convolution_mul_2)
        /*00a8*/ 	.short	0x0210
        /*00aa*/ 	.short	0x0034


	//----- nvinfo : EIATTR_SW_WAR
	.align		4
.L_29:
        /*00ac*/ 	.byte	0x04, 0x36
        /*00ae*/ 	.short	(.L_31 - .L_30)
.L_30:
        /*00b0*/ 	.word	0x00000008
.L_31:


//--------------------- .nv.callgraph             --------------------------
	.section	.nv.callgraph,"",@"SHT_CUDA_CALLGRAPH"
	.align	4
	.sectionentsize	8
	.align		4
        /*0000*/ 	.word	0x00000000
	.align		4
        /*0004*/ 	.word	0xffffffff
	.align		4
        /*0008*/ 	.word	0x00000000
	.align		4
        /*000c*/ 	.word	0xfffffffe
	.align		4
        /*0010*/ 	.word	0x00000000
	.align		4
        /*0014*/ 	.word	0xfffffffd
	.align		4
        /*0018*/ 	.word	0x00000000
	.align		4
        /*001c*/ 	.word	0xfffffffc


//--------------------- .text.triton_poi_fused_add_convolution_mul_2 --------------------------
	.section	.text.triton_poi_fused_add_convolution_mul_2,"ax",@progbits
	.align	128
        .global         triton_poi_fused_add_convolution_mul_2
        .type           triton_poi_fused_add_convolution_mul_2,@function
        .size           triton_poi_fused_add_convolution_mul_2,(.L_x_1 - triton_poi_fused_add_convolution_mul_2)
        .other          triton_poi_fused_add_convolution_mul_2,@"STO_CUDA_ENTRY STV_DEFAULT"
triton_poi_fused_add_convolution_mul_2:
.text.triton_poi_fused_add_convolution_mul_2:
[----:B------:R-:W0:Y:S01]  /*0000*/  LDC R1, c[0x0][0x28] ;  /* 0x00000a00ff017b82 */ /* 0x000e220000000800 */
[----:B------:R-:W1:Y:S07]  /*0010*/  S2R R0, SR_TID.X ;  /* 0x0000000000007919 */ /* 0x000e6e0000002100 */
[----:B------:R-:W2:Y:S01]  /*0020*/  LDC.64 R16, c[0x0][0x218] ;  /* 0x00008600ff107b82 */ /* 0x000ea20000000a00 */
[----:B------:R-:W-:Y:S01]  /*0030*/  CS2R R8, SRZ ;  /* 0x0000000000087805 */ /* 0x000fe2000001ff00 */
[----:B------:R-:W-:Y:S01]  /*0040*/  ULDC.64 UR4, c[0x0][0x208] ;  /* 0x0000820000047ab9 */ /* 0x000fe20000000a00 */
[----:B------:R-:W3:Y:S05]  /*0050*/  S2R R7, SR_CTAID.X ;  /* 0x0000000000077919 */ /* 0x000eea0000002500 */
[----:B------:R-:W4:Y:S08]  /*0060*/  LDC.64 R12, c[0x0][0x210] ;  /* 0x00008400ff0c7b82 */ /* 0x000f300000000a00 */
[----:B------:R-:W5:Y:S08]  /*0070*/  LDC.64 R18, c[0x0][0x228] ;  /* 0x00008a00ff127b82 */ /* 0x000f700000000a00 */
[----:B------:R-:W5:Y:S01]  /*0080*/  LDC.64 R10, c[0x0][0x230] ;  /* 0x00008c00ff0a7b82 */ /* 0x000f620000000a00 */
[----:B-1----:R-:W-:-:S07]  /*0090*/  SHF.L.U32 R0, R0, 0x1, RZ ;  /* 0x0000000100007819 */ /* 0x002fce00000006ff */
[----:B------:R-:W1:Y:S01]  /*00a0*/  LDC.64 R4, c[0x0][0x220] ;  /* 0x00008800ff047b82 */ /* 0x000e620000000a00 */
[----:B---3--:R-:W-:Y:S02]  /*00b0*/  SHF.R.S32.HI R2, RZ, 0x17, R7 ;  /* 0x00000017ff027819 */ /* 0x008fe40000011407 */
[----:B------:R-:W-:Y:S02]  /*00c0*/  LOP3.LUT R0, R0, 0xfe, RZ, 0xc0, !PT ;  /* 0x000000fe00007812 */ /* 0x000fe400078ec0ff */
[----:B------:R-:W-:Y:S02]  /*00d0*/  SGXT R2, R2, 0x1 ;  /* 0x000000010202781a */ /* 0x000fe40000000200 */
[----:B------:R-:W-:-:S04]  /*00e0*/  LEA R7, R7, R0, 0x8 ;  /* 0x0000000007077211 */ /* 0x000fc800078e40ff */
[----:B------:R-:W-:Y:S02]  /*00f0*/  LEA.HI R2, R2, R7, RZ, 0x4 ;  /* 0x0000000702027211 */ /* 0x000fe400078f20ff */
[----:B------:R-:W-:Y:S02]  /*0100*/  ISETP.GE.AND P0, PT, R7, 0x100, PT ;  /* 0x000001000700780c */ /* 0x000fe40003f06270 */
[----:B------:R-:W-:-:S04]  /*0110*/  SHF.R.S32.HI R2, RZ, 0x4, R2 ;  /* 0x00000004ff027819 */ /* 0x000fc80000011402 */
[----:B------:R-:W-:-:S04]  /*0120*/  LEA.HI R0, R2, R2, RZ, 0x2 ;  /* 0x0000000202007211 */ /* 0x000fc800078f10ff */
[----:B------:R-:W-:Y:S01]  /*0130*/  LOP3.LUT R3, R0, 0xfffffffc, RZ, 0xc0, !PT ;  /* 0xfffffffc00037812 */ /* 0x000fe200078ec0ff */
[----:B------:R-:W-:-:S04]  /*0140*/  HFMA2.MMA R0, -RZ, RZ, 0, 0 ;  /* 0x00000000ff007435 */ /* 0x000fc800000001ff */
[----:B------:R-:W-:Y:S01]  /*0150*/  IMAD.IADD R21, R2, 0x1, -R3 ;  /* 0x0000000102157824 */ /* 0x000fe200078e0a03 */
[----:B------:R-:W-:Y:S01]  /*0160*/  CS2R R2, SRZ ;  /* 0x0000000000027805 */ /* 0x000fe2000001ff00 */
[----:B----4-:R-:W-:Y:S01]  /*0170*/  IMAD.WIDE R12, R7, 0x4, R12 ;  /* 0x00000004070c7825 */ /* 0x010fe200078e020c */
[----:B------:R-:W-:-:S03]  /*0180*/  MOV R6, RZ ;  /* 0x000000ff00067202 */ /* 0x000fc60000000f00 */
[C---:B--2---:R-:W-:Y:S01]  /*0190*/  IMAD.WIDE R16, R21.reuse, 0x4, R16 ;  /* 0x0000000415107825 */ /* 0x044fe200078e0210 */
[----:B------:R-:W2:Y:S03]  /*01a0*/  @!P0 LDG.E.64 R2, desc[UR4][R12.64] ;  /* 0x000000040c028981 */ /* 0x000ea6000c1e1b00 */
[----:B------:R-:W-:Y:S01]  /*01b0*/  IMAD.MOV.U32 R15, RZ, RZ, RZ ;  /* 0x000000ffff0f7224 */ /* 0x000fe200078e00ff */
[----:B------:R-:W2:Y:S01]  /*01c0*/  @!P0 LDG.E.EL R9, desc[UR4][R16.64] ;  /* 0x0000000410098981 */ /* 0x000ea2000c2e1900 */
[----:B-----5:R-:W-:-:S03]  /*01d0*/  IMAD.WIDE R18, R21, 0x4, R18 ;  /* 0x0000000415127825 */ /* 0x020fc600078e0212 */
[----:B------:R1:W3:Y:S01]  /*01e0*/  @!P0 LDG.E.EL R0, desc[UR4][R16.64] ;  /* 0x0000000410008981 */ /* 0x0002e2000c2e1900 */
[----:B------:R-:W-:Y:S02]  /*01f0*/  IMAD.MOV.U32 R23, RZ, RZ, RZ ;  /* 0x000000ffff177224 */ /* 0x000fe400078e00ff */
[----:B0-----:R-:W-:Y:S01]  /*0200*/  IMAD.WIDE R20, R21, 0x4, R10 ;  /* 0x0000000415147825 */ /* 0x001fe200078e020a */
[----:B------:R-:W-:Y:S01]  /*0210*/  CS2R R10, SRZ ;  /* 0x00000000000a7805 */ /* 0x000fe2000001ff00 */
[----:B------:R-:W4:Y:S04]  /*0220*/  @!P0 LDG.E.EL R15, desc[UR4][R18.64] ;  /* 0x00000004120f8981 */ /* 0x000f28000c2e1900 */
[----:B------:R-:W5:Y:S01]  /*0230*/  @!P0 LDG.E.EL R6, desc[UR4][R18.64] ;  /* 0x0000000412068981 */ /* 0x000f62000c2e1900 */
[----:B-1----:R-:W-:-:S02]  /*0240*/  IMAD.WIDE R16, R7, 0x4, R4 ;  /* 0x0000000407107825 */ /* 0x002fc400078e0204 */
[----:B------:R-:W0:Y:S01]  /*0250*/  LDC.64 R4, c[0x0][0x238] ;  /* 0x00008e00ff047b82 */ /* 0x000e220000000a00 */
[----:B------:R-:W4:Y:S04]  /*0260*/  @!P0 LDG.E.EL R23, desc[UR4][R20.64] ;  /* 0x0000000414178981 */ /* 0x000f28000c2e1900 */
[----:B------:R-:W5:Y:S04]  /*0270*/  @!P0 LDG.E.EL R8, desc[UR4][R20.64] ;  /* 0x0000000414088981 */ /* 0x000f68000c2e1900 */
[----:B------:R-:W5:Y:S01]  /*0280*/  @!P0 LDG.E.64 R10, desc[UR4][R16.64] ;  /* 0x00000004100a8981 */ /* 0x000f62000c1e1b00 */
[----:B0-----:R-:W-:-:S04]  /*0290*/  IMAD.WIDE R4, R7, 0x4, R4 ;  /* 0x0000000407047825 */ /* 0x001fc800078e0204 */
[----:B--2---:R-:W-:Y:S01]  /*02a0*/  FADD R2, R9, R2 ;  /* 0x0000000209027221 */ /* 0x004fe20000000000 */
[----:B---3--:R-:W-:-:S05]  /*02b0*/  FADD R3, R0, R3 ;  /* 0x0000000300037221 */ /* 0x008fca0000000000 */
[----:B------:R0:W-:Y:S01]  /*02c0*/  @!P0 STG.E.64 desc[UR4][R12.64], R2 ;  /* 0x000000020c008986 */ /* 0x0001e2000c101b04 */
[----:B----4-:R-:W-:Y:S01]  /*02d0*/  FFMA R15, R2, R15, R23 ;  /* 0x0000000f020f7223 */ /* 0x010fe20000000017 */
[----:B-----5:R-:W-:-:S03]  /*02e0*/  FFMA R6, R3, R6, R8 ;  /* 0x0000000603067223 */ /* 0x020fc60000000008 */
[----:B------:R-:W-:Y:S01]  /*02f0*/  FADD R10, R15, R10 ;  /* 0x0000000a0f0a7221 */ /* 0x000fe20000000000 */
[----:B------:R-:W-:Y:S01]  /*0300*/  FADD R11, R6, R11 ;  /* 0x0000000b060b7221 */ /* 0x000fe20000000000 */
[----:B0-----:R-:W-:Y:S06]  /*0310*/  @P0 EXIT ;  /* 0x000000000000094d */ /* 0x001fec0003800000 */
[----:B------:R-:W-:Y:S01]  /*0320*/  STG.E.64 desc[UR4][R4.64], R10 ;  /* 0x0000000a04007986 */ /* 0x000fe2000c101b04 */
[----:B------:R-:W-:Y:S05]  /*0330*/  EXIT ;  /* 0x000000000000794d */ /* 0x000fea0003800000 */
.L_x_0:
[----:B------:R-:W-:-:S00]  /*0340*/  BRA `(.L_x_0) ;  /* 0xfffffffc00fc7947 */ /* 0x000fc0000383ffff */
[----:B------:R-:W-:-:S00]  /*0350*/  NOP ;  /* 0x0000000000007918 */ /* 0x000fc00000000000 */
        /* <DEDUP_REMOVED lines=10> */
.L_x_1:


//--------------------- .nv.constant0.triton_poi_fused_add_convolution_mul_2 --------------------------
	.section	.nv.constant0.triton_poi_fused_add_convolution_mul_2,"a",@progbits
	.sectionflags	@""
	.align	4
.nv.constant0.triton_poi_fused_add_convolution_mul_2:
	.zero		580
